//
// Generated by NVIDIA NVVM Compiler
//
// Compiler Build ID: CL-36424714
// Cuda compilation tools, release 13.0, V13.0.88
// Based on NVVM 20.0.0
//

.version 9.0
.target sm_100
.address_size 64

	// .globl	_Z11sum_columnsIfEvjPKT_PS0_
// _ZZ11sum_columnsIfEvjPKT_PS0_E12partial_sums has been demoted

.visible .entry _Z11sum_columnsIfEvjPKT_PS0_(
	.param .u32 _Z11sum_columnsIfEvjPKT_PS0__param_0,
	.param .u64 .ptr .align 1 _Z11sum_columnsIfEvjPKT_PS0__param_1,
	.param .u64 .ptr .align 1 _Z11sum_columnsIfEvjPKT_PS0__param_2
)
{
	.reg .pred 	%p<12>;
	.reg .b32 	%r<12>;
	.reg .b32 	%f<34>;
	.reg .b64 	%rd<12>;
	// demoted variable
	.shared .align 4 .b8 _ZZ11sum_columnsIfEvjPKT_PS0_E12partial_sums[1024];
	ld.param.u32 	%r7, [_Z11sum_columnsIfEvjPKT_PS0__param_0];
	ld.param.u64 	%rd3, [_Z11sum_columnsIfEvjPKT_PS0__param_1];
	ld.param.u64 	%rd4, [_Z11sum_columnsIfEvjPKT_PS0__param_2];
	mov.u32 	%r1, %ctaid.x;
	mov.u32 	%r2, %tid.x;
	setp.ge.u32 	%p1, %r2, %r7;
	mov.f32 	%f33, 0f00000000;
	@%p1 bra 	$L__BB0_3;
	mov.u32 	%r3, %ntid.x;
	mul.lo.s32 	%r8, %r7, %r1;
	cvt.u64.u32 	%rd1, %r8;
	cvta.to.global.u64 	%rd2, %rd3;
	mov.f32 	%f33, 0f00000000;
	mov.u32 	%r11, %r2;
$L__BB0_2:
	cvt.u64.u32 	%rd5, %r11;
	add.s64 	%rd6, %rd5, %rd1;
	shl.b64 	%rd7, %rd6, 2;
	add.s64 	%rd8, %rd2, %rd7;
	ld.global.f32 	%f6, [%rd8];
	add.f32 	%f33, %f33, %f6;
	add.s32 	%r11, %r11, %r3;
	setp.lt.u32 	%p2, %r11, %r7;
	@%p2 bra 	$L__BB0_2;
$L__BB0_3:
	shl.b32 	%r9, %r2, 2;
	mov.u32 	%r10, _ZZ11sum_columnsIfEvjPKT_PS0_E12partial_sums;
	add.s32 	%r6, %r10, %r9;
	st.shared.f32 	[%r6], %f33;
	bar.sync 	0;
	setp.gt.u32 	%p3, %r2, 127;
	@%p3 bra 	$L__BB0_5;
	ld.shared.f32 	%f7, [%r6+512];
	ld.shared.f32 	%f8, [%r6];
	add.f32 	%f9, %f7, %f8;
	st.shared.f32 	[%r6], %f9;
$L__BB0_5:
	bar.sync 	0;
	setp.gt.u32 	%p4, %r2, 63;
	@%p4 bra 	$L__BB0_7;
	ld.shared.f32 	%f10, [%r6+256];
	ld.shared.f32 	%f11, [%r6];
	add.f32 	%f12, %f10, %f11;
	st.shared.f32 	[%r6], %f12;
$L__BB0_7:
	bar.sync 	0;
	setp.gt.u32 	%p5, %r2, 31;
	@%p5 bra 	$L__BB0_9;
	ld.shared.f32 	%f13, [%r6+128];
	ld.shared.f32 	%f14, [%r6];
	add.f32 	%f15, %f13, %f14;
	st.shared.f32 	[%r6], %f15;
$L__BB0_9:
	bar.sync 	0;
	setp.gt.u32 	%p6, %r2, 15;
	@%p6 bra 	$L__BB0_11;
	ld.shared.f32 	%f16, [%r6+64];
	ld.shared.f32 	%f17, [%r6];
	add.f32 	%f18, %f16, %f17;
	st.shared.f32 	[%r6], %f18;
$L__BB0_11:
	bar.sync 	0;
	setp.gt.u32 	%p7, %r2, 7;
	@%p7 bra 	$L__BB0_13;
	ld.shared.f32 	%f19, [%r6+32];
	ld.shared.f32 	%f20, [%r6];
	add.f32 	%f21, %f19, %f20;
	st.shared.f32 	[%r6], %f21;
$L__BB0_13:
	bar.sync 	0;
	setp.gt.u32 	%p8, %r2, 3;
	@%p8 bra 	$L__BB0_15;
	ld.shared.f32 	%f22, [%r6+16];
	ld.shared.f32 	%f23, [%r6];
	add.f32 	%f24, %f22, %f23;
	st.shared.f32 	[%r6], %f24;
$L__BB0_15:
	bar.sync 	0;
	setp.gt.u32 	%p9, %r2, 1;
	@%p9 bra 	$L__BB0_17;
	ld.shared.f32 	%f25, [%r6+8];
	ld.shared.f32 	%f26, [%r6];
	add.f32 	%f27, %f25, %f26;
	st.shared.f32 	[%r6], %f27;
$L__BB0_17:
	bar.sync 	0;
	setp.ne.s32 	%p10, %r2, 0;
	@%p10 bra 	$L__BB0_19;
	ld.shared.f32 	%f28, [_ZZ11sum_columnsIfEvjPKT_PS0_E12partial_sums+4];
	ld.shared.f32 	%f29, [%r6];
	add.f32 	%f30, %f28, %f29;
	st.shared.f32 	[%r6], %f30;
$L__BB0_19:
	setp.ne.s32 	%p11, %r2, 0;
	bar.sync 	0;
	@%p11 bra 	$L__BB0_21;
	ld.shared.f32 	%f31, [_ZZ11sum_columnsIfEvjPKT_PS0_E12partial_sums];
	cvta.to.global.u64 	%rd9, %rd4;
	mul.wide.u32 	%rd10, %r1, 4;
	add.s64 	%rd11, %rd9, %rd10;
	st.global.f32 	[%rd11], %f31;
$L__BB0_21:
	ret;

}


// ===== COMPILED SASS (sm_100) =====

	.target	sm_100

	.elftype	@"ET_EXEC"


//--------------------- .note.nv.tkinfo           --------------------------
	.section	.note.nv.tkinfo,"",@"SHT_NOTE"
	.sectionflags	@"SHF_NOTE_NV_TKINFO"
	.tkinfo
        /*0018*/ 	.word	0x00000002
        /*0030*/ 	.string	""
        /*0030*/ 	.string	"ptxas"
        /*0030*/ 	.string	"Cuda compilation tools, release 13.0, V13.0.88"
        /*0030*/ 	.string	"Build cuda_13.0.r13.0/compiler.36424714_0"
        /*0030*/ 	.string	"-arch sm_100 -m 64 "



//--------------------- .note.nv.cuinfo           --------------------------
	.section	.note.nv.cuinfo,"",@"SHT_NOTE"
	.sectionflags	@"SHF_NOTE_NV_CUINFO"
        /*0018*/ 	.short	0x0002
        /*001a*/ 	.short	0x0064
        /*001c*/ 	.short	0x0082
	.zero		2


//--------------------- .nv.info                  --------------------------
	.section	.nv.info,"",@"SHT_CUDA_INFO"
	.align	4


	//----- nvinfo : EIATTR_REGCOUNT
	.align		4
        /*0000*/ 	.byte	0x04, 0x2f
        /*0002*/ 	.short	(.L_1 - .L_0)
	.align		4
.L_0:
        /*0004*/ 	.word	index@(_Z11sum_columnsIfEvjPKT_PS0_)
        /*0008*/ 	.word	0x0000000d


	//----- nvinfo : EIATTR_FRAME_SIZE
	.align		4
.L_1:
        /*000c*/ 	.byte	0x04, 0x11
        /*000e*/ 	.short	(.L_3 - .L_2)
	.align		4
.L_2:
        /*0010*/ 	.word	index@(_Z11sum_columnsIfEvjPKT_PS0_)
        /*0014*/ 	.word	0x00000000


	//----- nvinfo : EIATTR_MIN_STACK_SIZE
	.align		4
.L_3:
        /*0018*/ 	.byte	0x04, 0x12
        /*001a*/ 	.short	(.L_5 - .L_4)
	.align		4
.L_4:
        /*001c*/ 	.word	index@(_Z11sum_columnsIfEvjPKT_PS0_)
        /*0020*/ 	.word	0x00000000
.L_5:


//--------------------- .nv.compat                --------------------------
	.section	.nv.compat,"",@"SHT_CUDA_COMPAT_INFO"
	.align	4
        /*0000*/ 	.byte	0x02, 0x09, 0x00, 0x00, 0x02, 0x02, 0x01, 0x00, 0x02, 0x05, 0x05, 0x00, 0x03, 0x07, 0x01, 0x01
        /*0010*/ 	.byte	0x02, 0x03, 0x00, 0x00, 0x02, 0x06, 0x01, 0x00, 0x04, 0x0b, 0x08, 0x00, 0x09, 0x00, 0x00, 0x00
        /*0020*/ 	.byte	0x00, 0x00, 0x00, 0x00


//--------------------- .nv.info._Z11sum_columnsIfEvjPKT_PS0_ --------------------------
	.section	.nv.info._Z11sum_columnsIfEvjPKT_PS0_,"",@"SHT_CUDA_INFO"
	.sectionflags	@""
	.align	4


	//----- nvinfo : EIATTR_CUDA_API_VERSION
	.align		4
        /*0000*/ 	.byte	0x04, 0x37
        /*0002*/ 	.short	(.L_7 - .L_6)
.L_6:
        /*0004*/ 	.word	0x00000082


	//----- nvinfo : EIATTR_KPARAM_INFO
	.align		4
.L_7:
        /*0008*/ 	.byte	0x04, 0x17
        /*000a*/ 	.short	(.L_9 - .L_8)
.L_8:
        /*000c*/ 	.word	0x00000000
        /*0010*/ 	.short	0x0002
        /*0012*/ 	.short	0x0010
        /*0014*/ 	.byte	0x00, 0xf5, 0x21, 0x00


	//----- nvinfo : EIATTR_KPARAM_INFO
	.align		4
.L_9:
        /*0018*/ 	.byte	0x04, 0x17
        /*001a*/ 	.short	(.L_11 - .L_10)
.L_10:
        /*001c*/ 	.word	0x00000000
        /*0020*/ 	.short	0x0001
        /*0022*/ 	.short	0x0008
        /*0024*/ 	.byte	0x00, 0xf5, 0x21, 0x00


	//----- nvinfo : EIATTR_KPARAM_INFO
	.align		4
.L_11:
        /*0028*/ 	.byte	0x04, 0x17
        /*002a*/ 	.short	(.L_13 - .L_12)
.L_12:
        /*002c*/ 	.word	0x00000000
        /*0030*/ 	.short	0x0000
        /*0032*/ 	.short	0x0000
        /*0034*/ 	.byte	0x00, 0xf0, 0x11, 0x00


	//----- nvinfo : EIATTR_SPARSE_MMA_MASK
	.align		4
.L_13:
        /*0038*/ 	.byte	0x03, 0x50
        /*003a*/ 	.short	0x0000


	//----- nvinfo : EIATTR_MAXREG_COUNT
	.align		4
        /*003c*/ 	.byte	0x03, 0x1b
        /*003e*/ 	.short	0x00ff


	//----- nvinfo : EIATTR_NUM_BARRIERS
	.align		4
        /*0040*/ 	.byte	0x02, 0x4c
        /*0042*/ 	.byte	0x01
	.zero		1


	//----- nvinfo : EIATTR_MERCURY_ISA_VERSION
	.align		4
        /*0044*/ 	.byte	0x03, 0x5f
        /*0046*/ 	.short	0x0101


	//----- nvinfo : EIATTR_VRC_CTA_INIT_COUNT
	.align		4
        /*0048*/ 	.byte	0x02, 0x4a
	.zero		1
	.zero		1


	//----- nvinfo : EIATTR_EXIT_INSTR_OFFSETS
	.align		4
        /*004c*/ 	.byte	0x04, 0x1c
        /*004e*/ 	.short	(.L_15 - .L_14)


	//   ....[0]....
.L_14:
        /*0050*/ 	.word	0x000004e0


	//   ....[1]....
        /*0054*/ 	.word	0x00000530


	//----- nvinfo : EIATTR_CRS_STACK_SIZE
	.align		4
.L_15:
        /*0058*/ 	.byte	0x04, 0x1e
        /*005a*/ 	.short	(.L_17 - .L_16)
.L_16:
        /*005c*/ 	.word	0x00000000


	//----- nvinfo : EIATTR_CBANK_PARAM_SIZE
	.align		4
.L_17:
        /*0060*/ 	.byte	0x03, 0x19
        /*0062*/ 	.short	0x0018


	//----- nvinfo : EIATTR_PARAM_CBANK
	.align		4
        /*0064*/ 	.byte	0x04, 0x0a
        /*0066*/ 	.short	(.L_19 - .L_18)
	.align		4
.L_18:
        /*0068*/ 	.word	index@(.nv.constant0._Z11sum_columnsIfEvjPKT_PS0_)
        /*006c*/ 	.short	0x0380
        /*006e*/ 	.short	0x0018


	//----- nvinfo : EIATTR_SW_WAR
	.align		4
.L_19:
        /*0070*/ 	.byte	0x04, 0x36
        /*0072*/ 	.short	(.L_21 - .L_20)
.L_20:
        /*0074*/ 	.word	0x00000008
.L_21:


//--------------------- .nv.callgraph             --------------------------
	.section	.nv.callgraph,"",@"SHT_CUDA_CALLGRAPH"
	.align	4
	.sectionentsize	8
	.align		4
        /*0000*/ 	.word	0x00000000
	.align		4
        /*0004*/ 	.word	0xffffffff
	.align		4
        /*0008*/ 	.word	0x00000000
	.align		4
        /*000c*/ 	.word	0xfffffffe
	.align		4
        /*0010*/ 	.word	0x00000000
	.align		4
        /*0014*/ 	.word	0xfffffffd
	.align		4
        /*0018*/ 	.word	0x00000000
	.align		4
        /*001c*/ 	.word	0xfffffffc


//--------------------- .text._Z11sum_columnsIfEvjPKT_PS0_ --------------------------
	.section	.text._Z11sum_columnsIfEvjPKT_PS0_,"ax",@progbits
	.align	128
        .global         _Z11sum_columnsIfEvjPKT_PS0_
        .type           _Z11sum_columnsIfEvjPKT_PS0_,@function
        .size           _Z11sum_columnsIfEvjPKT_PS0_,(.L_x_4 - _Z11sum_columnsIfEvjPKT_PS0_)
        .other          _Z11sum_columnsIfEvjPKT_PS0_,@"STO_CUDA_ENTRY STV_DEFAULT"
_Z11sum_columnsIfEvjPKT_PS0_:
.text._Z11sum_columnsIfEvjPKT_PS0_:
[----:B------:R-:W-:Y:S01]  /*0000*/  LDC R1, c[0x0][0x37c] ;  /* 0x0000df00ff017b82 */ /* 0x000fe20000000800 */
[----:B------:R-:W0:Y:S01]  /*0010*/  S2R R2, SR_TID.X ;  /* 0x0000000000027919 */ /* 0x000e220000002100 */
[----:B------:R-:W0:Y:S01]  /*0020*/  LDCU UR8, c[0x0][0x380] ;  /* 0x00007000ff0877ac */ /* 0x000e220008000800 */
[----:B------:R-:W-:Y:S01]  /*0030*/  BSSY.RECONVERGENT B0, `(.L_x_0) ;  /* 0x0000014000007945 */ /* 0x000fe20003800200 */
[----:B------:R-:W-:Y:S01]  /*0040*/  IMAD.MOV.U32 R3, RZ, RZ, RZ ;  /* 0x000000ffff037224 */ /* 0x000fe200078e00ff */
[----:B------:R-:W1:Y:S01]  /*0050*/  S2R R0, SR_CTAID.X ;  /* 0x0000000000007919 */ /* 0x000e620000002500 */
[----:B------:R-:W2:Y:S01]  /*0060*/  LDCU.64 UR6, c[0x0][0x358] ;  /* 0x00006b00ff0677ac */ /* 0x000ea20008000a00 */
[----:B------:R-:W3:Y:S01]  /*0070*/  LDCU.64 UR10, c[0x0][0x388] ;  /* 0x00007100ff0a77ac */ /* 0x000ee20008000a00 */
[----:B0-----:R-:W-:-:S13]  /*0080*/  ISETP.GE.U32.AND P0, PT, R2, UR8, PT ;  /* 0x0000000802007c0c */ /* 0x001fda000bf06070 */
[----:B-123--:R-:W-:Y:S05]  /*0090*/  @P0 BRA `(.L_x_1) ;  /* 0x0000000000340947 */ /* 0x00efea0003800000 */
[----:B------:R-:W0:Y:S01]  /*00a0*/  LDC R8, c[0x0][0x360] ;  /* 0x0000d800ff087b82 */ /* 0x000e220000000800 */
[----:B------:R-:W-:Y:S01]  /*00b0*/  IMAD R6, R0, UR8, RZ ;  /* 0x0000000800067c24 */ /* 0x000fe2000f8e02ff */
[----:B------:R-:W-:Y:S01]  /*00c0*/  MOV R7, R2 ;  /* 0x0000000200077202 */ /* 0x000fe20000000f00 */
[----:B------:R-:W-:-:S07]  /*00d0*/  IMAD.MOV.U32 R3, RZ, RZ, RZ ;  /* 0x000000ffff037224 */ /* 0x000fce00078e00ff */
.L_x_2:
[----:B------:R-:W-:-:S05]  /*00e0*/  IADD3 R5, P0, PT, R6, R7, RZ ;  /* 0x0000000706057210 */ /* 0x000fca0007f1e0ff */
[----:B------:R-:W-:Y:S01]  /*00f0*/  IMAD.X R10, RZ, RZ, RZ, P0 ;  /* 0x000000ffff0a7224 */ /* 0x000fe200000e06ff */
[----:B------:R-:W-:-:S04]  /*0100*/  LEA R4, P0, R5, UR10, 0x2 ;  /* 0x0000000a05047c11 */ /* 0x000fc8000f8010ff */
[----:B------:R-:W-:-:S05]  /*0110*/  LEA.HI.X R5, R5, UR11, R10, 0x2, P0 ;  /* 0x0000000b05057c11 */ /* 0x000fca00080f140a */
[----:B------:R-:W2:Y:S01]  /*0120*/  LDG.E R4, desc[UR6][R4.64] ;  /* 0x0000000604047981 */ /* 0x000ea2000c1e1900 */
[----:B0-----:R-:W-:-:S04]  /*0130*/  IADD3 R7, PT, PT, R8, R7, RZ ;  /* 0x0000000708077210 */ /* 0x001fc80007ffe0ff */
[----:B------:R-:W-:Y:S01]  /*0140*/  ISETP.GE.U32.AND P0, PT, R7, UR8, PT ;  /* 0x0000000807007c0c */ /* 0x000fe2000bf06070 */
[----:B--2---:R-:W-:-:S12]  /*0150*/  FADD R3, R4, R3 ;  /* 0x0000000304037221 */ /* 0x004fd80000000000 */
[----:B------:R-:W-:Y:S05]  /*0160*/  @!P0 BRA `(.L_x_2) ;  /* 0xfffffffc00dc8947 */ /* 0x000fea000383ffff */
.L_x_1:
[----:B------:R-:W-:Y:S05]  /*0170*/  BSYNC.RECONVERGENT B0 ;  /* 0x0000000000007941 */ /* 0x000fea0003800200 */
.L_x_0:
[----:B------:R-:W0:Y:S01]  /*0180*/  S2UR UR5, SR_CgaCtaId ;  /* 0x00000000000579c3 */ /* 0x000e220000008800 */
[----:B------:R-:W-:Y:S01]  /*0190*/  UMOV UR4, 0x400 ;  /* 0x0000040000047882 */ /* 0x000fe20000000000 */
[C---:B------:R-:W-:Y:S02]  /*01a0*/  ISETP.GT.U32.AND P1, PT, R2.reuse, 0x7f, PT ;  /* 0x0000007f0200780c */ /* 0x040fe40003f24070 */
[----:B------:R-:W-:Y:S01]  /*01b0*/  ISETP.GT.U32.AND P0, PT, R2, 0x3f, PT ;  /* 0x0000003f0200780c */ /* 0x000fe20003f04070 */
[----:B0-----:R-:W-:-:S06]  /*01c0*/  ULEA UR4, UR5, UR4, 0x18 ;  /* 0x0000000405047291 */ /* 0x001fcc000f8ec0ff */
[----:B------:R-:W-:-:S05]  /*01d0*/  LEA R4, R2, UR4, 0x2 ;  /* 0x0000000402047c11 */ /* 0x000fca000f8e10ff */
[----:B------:R-:W-:Y:S01]  /*01e0*/  STS [R4], R3 ;  /* 0x0000000304007388 */ /* 0x000fe20000000800 */
[----:B------:R-:W-:Y:S06]  /*01f0*/  BAR.SYNC.DEFER_BLOCKING 0x0 ;  /* 0x0000000000007b1d */ /* 0x000fec0000010000 */
[----:B------:R-:W-:Y:S04]  /*0200*/  @!P1 LDS R5, [R4+0x200] ;  /* 0x0002000004059984 */ /* 0x000fe80000000800 */
[----:B------:R-:W0:Y:S02]  /*0210*/  @!P1 LDS R6, [R4] ;  /* 0x0000000004069984 */ /* 0x000e240000000800 */
[----:B0-----:R-:W-:-:S05]  /*0220*/  @!P1 FADD R5, R5, R6 ;  /* 0x0000000605059221 */ /* 0x001fca0000000000 */
[----:B------:R-:W-:Y:S01]  /*0230*/  @!P1 STS [R4], R5 ;  /* 0x0000000504009388 */ /* 0x000fe20000000800 */
[----:B------:R-:W-:Y:S01]  /*0240*/  BAR.SYNC.DEFER_BLOCKING 0x0 ;  /* 0x0000000000007b1d */ /* 0x000fe20000010000 */
[----:B------:R-:W-:-:S05]  /*0250*/  ISETP.GT.U32.AND P1, PT, R2, 0x1f, PT ;  /* 0x0000001f0200780c */ /* 0x000fca0003f24070 */
        /* <DEDUP_REMOVED lines=29> */
[----:B------:R-:W-:-:S05]  /*0430*/  ISETP.NE.AND P0, PT, R2, RZ, PT ;  /* 0x000000ff0200720c */ /* 0x000fca0003f05270 */
[----:B------:R-:W-:Y:S04]  /*0440*/  @!P1 LDS R5, [R4+0x8] ;  /* 0x0000080004059984 */ /* 0x000fe80000000800 */
[----:B------:R-:W0:Y:S02]  /*0450*/  @!P1 LDS R6, [R4] ;  /* 0x0000000004069984 */ /* 0x000e240000000800 */
[----:B0-----:R-:W-:-:S05]  /*0460*/  @!P1 FADD R5, R5, R6 ;  /* 0x0000000605059221 */ /* 0x001fca0000000000 */
[----:B------:R-:W-:Y:S01]  /*0470*/  @!P1 STS [R4], R5 ;  /* 0x0000000504009388 */ /* 0x000fe20000000800 */
[----:B------:R-:W-:Y:S06]  /*0480*/  BAR.SYNC.DEFER_BLOCKING 0x0 ;  /* 0x0000000000007b1d */ /* 0x000fec0000010000 */
[----:B------:R-:W-:Y:S04]  /*0490*/  @!P0 LDS R2, [UR4+0x4] ;  /* 0x00000404ff028984 */ /* 0x000fe80008000800 */
[----:B------:R-:W0:Y:S02]  /*04a0*/  @!P0 LDS R7, [R4] ;  /* 0x0000000004078984 */ /* 0x000e240000000800 */
[----:B0-----:R-:W-:-:S05]  /*04b0*/  @!P0 FADD R7, R2, R7 ;  /* 0x0000000702078221 */ /* 0x001fca0000000000 */
[----:B------:R0:W-:Y:S01]  /*04c0*/  @!P0 STS [R4], R7 ;  /* 0x0000000704008388 */ /* 0x0001e20000000800 */
[----:B------:R-:W-:Y:S06]  /*04d0*/  BAR.SYNC.DEFER_BLOCKING 0x0 ;  /* 0x0000000000007b1d */ /* 0x000fec0000010000 */
[----:B------:R-:W-:Y:S05]  /*04e0*/  @P0 EXIT ;  /* 0x000000000000094d */ /* 0x000fea0003800000 */
[----:B------:R-:W1:Y:S01]  /*04f0*/  LDS R5, [UR4] ;  /* 0x00000004ff057984 */ /* 0x000e620008000800 */
[----:B------:R-:W2:Y:S02]  /*0500*/  LDC.64 R2, c[0x0][0x390] ;  /* 0x0000e400ff027b82 */ /* 0x000ea40000000a00 */
[----:B--2---:R-:W-:-:S05]  /*0510*/  IMAD.WIDE.U32 R2, R0, 0x4, R2 ;  /* 0x0000000400027825 */ /* 0x004fca00078e0002 */
[----:B-1----:R-:W-:Y:S01]  /*0520*/  STG.E desc[UR6][R2.64], R5 ;  /* 0x0000000502007986 */ /* 0x002fe2000c101906 */
[----:B------:R-:W-:Y:S05]  /*0530*/  EXIT ;  /* 0x000000000000794d */ /* 0x000fea0003800000 */
.L_x_3:
[----:B------:R-:W-:-:S00]  /*0540*/  BRA `(.L_x_3) ;  /* 0xfffffffc00fc7947 */ /* 0x000fc0000383ffff */
[----:B------:R-:W-:-:S00]  /*0550*/  NOP ;  /* 0x0000000000007918 */ /* 0x000fc00000000000 */
        /* <DEDUP_REMOVED lines=10> */
.L_x_4:


//--------------------- .nv.shared._Z11sum_columnsIfEvjPKT_PS0_ --------------------------
	.section	.nv.shared._Z11sum_columnsIfEvjPKT_PS0_,"aw",@nobits
	.sectionflags	@""
	.align	4
.nv.shared._Z11sum_columnsIfEvjPKT_PS0_:
	.zero		2048


//--------------------- .nv.shared.reserved.0     --------------------------
	.section	.nv.shared.reserved.0,"aw",@nobits
	.weak		__nv_reservedSMEM_offset_0_alias
	.size		__nv_reservedSMEM_offset_0_alias, 0, 64
	.other		__nv_reservedSMEM_offset_0_alias,@"STO_CUDA_RESERVED_SHARED STV_DEFAULT"
__nv_reservedSMEM_offset_0_alias:
	.zero		0
	.zero		64


//--------------------- .nv.constant0._Z11sum_columnsIfEvjPKT_PS0_ --------------------------
	.section	.nv.constant0._Z11sum_columnsIfEvjPKT_PS0_,"a",@progbits
	.sectionflags	@""
	.align	4
.nv.constant0._Z11sum_columnsIfEvjPKT_PS0_:
	.zero		920


//--------------------- SYMBOLS --------------------------

	.type		.nv.reservedSmem.offset0,@object
	.size		.nv.reservedSmem.offset0,0x4
	.type		.nv.reservedSmem.cap,@object
	.size		.nv.reservedSmem.cap,0x4
